	.headerflags	@"EF_CUDA_TEXMODE_UNIFIED EF_CUDA_64BIT_ADDRESS EF_CUDA_SM89 EF_CUDA_VIRTUAL_SM(EF_CUDA_SM89)"
	.elftype	@"ET_EXEC"


//--------------------- .nv.info                  --------------------------
	.section	.nv.info,"",@"SHT_CUDA_INFO"
	.align	4


	//----- nvinfo : EIATTR_REGCOUNT
	.align		4
        /*0000*/ 	.byte	0x04, 0x2f
        /*0002*/ 	.short	(.L_1 - .L_0)
	.align		4
.L_0:
        /*0004*/ 	.word	index@(triton_poi_fused_sub_7)
        /*0008*/ 	.word	0x0000000a


	//----- nvinfo : EIATTR_FRAME_SIZE
	.align		4
.L_1:
        /*000c*/ 	.byte	0x04, 0x11
        /*000e*/ 	.short	(.L_3 - .L_2)
	.align		4
.L_2:
        /*0010*/ 	.word	index@(triton_poi_fused_sub_7)
        /*0014*/ 	.word	0x00000000


	//----- nvinfo : EIATTR_MIN_STACK_SIZE
	.align		4
.L_3:
        /*0018*/ 	.byte	0x04, 0x12
        /*001a*/ 	.short	(.L_5 - .L_4)
	.align		4
.L_4:
        /*001c*/ 	.word	index@(triton_poi_fused_sub_7)
        /*0020*/ 	.word	0x00000000
.L_5:


//--------------------- .nv.info.triton_poi_fused_sub_7 --------------------------
	.section	.nv.info.triton_poi_fused_sub_7,"",@"SHT_CUDA_INFO"
	.sectionflags	@""
	.align	4


	//----- nvinfo : EIATTR_CUDA_API_VERSION
	.align		4
        /*0000*/ 	.byte	0x04, 0x37
        /*0002*/ 	.short	(.L_7 - .L_6)
.L_6:
        /*0004*/ 	.word	0x00000080


	//----- nvinfo : EIATTR_PARAM_CBANK
	.align		4
.L_7:
        /*0008*/ 	.byte	0x04, 0x0a
        /*000a*/ 	.short	(.L_9 - .L_8)
	.align		4
.L_8:
        /*000c*/ 	.word	index@(.nv.constant0.triton_poi_fused_sub_7)
        /*0010*/ 	.short	0x0160
        /*0012*/ 	.short	0x0020


	//----- nvinfo : EIATTR_CBANK_PARAM_SIZE
	.align		4
.L_9:
        /*0014*/ 	.byte	0x03, 0x19
        /*0016*/ 	.short	0x0020


	//----- nvinfo : EIATTR_KPARAM_INFO
	.align		4
        /*0018*/ 	.byte	0x04, 0x17
        /*001a*/ 	.short	(.L_11 - .L_10)
.L_10:
        /*001c*/ 	.word	0x00000000
        /*0020*/ 	.short	0x0003
        /*0022*/ 	.short	0x0018
        /*0024*/ 	.byte	0x00, 0xf4, 0x21, 0x00


	//----- nvinfo : EIATTR_KPARAM_INFO
	.align		4
.L_11:
        /*0028*/ 	.byte	0x04, 0x17
        /*002a*/ 	.short	(.L_13 - .L_12)
.L_12:
        /*002c*/ 	.word	0x00000000
        /*0030*/ 	.short	0x0002
        /*0032*/ 	.short	0x0010
        /*0034*/ 	.byte	0x00, 0xf0, 0x11, 0x00


	//----- nvinfo : EIATTR_KPARAM_INFO
	.align		4
.L_13:
        /*0038*/ 	.byte	0x04, 0x17
        /*003a*/ 	.short	(.L_15 - .L_14)
.L_14:
        /*003c*/ 	.word	0x00000000
        /*0040*/ 	.short	0x0001
        /*0042*/ 	.short	0x0008
        /*0044*/ 	.byte	0x00, 0xf4, 0x21, 0x00


	//----- nvinfo : EIATTR_KPARAM_INFO
	.align		4
.L_15:
        /*0048*/ 	.byte	0x04, 0x17
        /*004a*/ 	.short	(.L_17 - .L_16)
.L_16:
        /*004c*/ 	.word	0x00000000
        /*0050*/ 	.short	0x0000
        /*0052*/ 	.short	0x0000
        /*0054*/ 	.byte	0x00, 0xf4, 0x21, 0x00


	//----- nvinfo : EIATTR_MAXREG_COUNT
	.align		4
.L_17:
        /*0058*/ 	.byte	0x03, 0x1b
        /*005a*/ 	.short	0x00ff


	//----- nvinfo : EIATTR_EXIT_INSTR_OFFSETS
	.align		4
        /*005c*/ 	.byte	0x04, 0x1c
        /*005e*/ 	.short	(.L_19 - .L_18)


	//   ....[0]....
.L_18:
        /*0060*/ 	.word	0x000000f0


	//----- nvinfo : EIATTR_REQNTID
	.align		4
.L_19:
        /*0064*/ 	.byte	0x04, 0x10
        /*0066*/ 	.short	(.L_21 - .L_20)
.L_20:
        /*0068*/ 	.word	0x00000080
        /*006c*/ 	.word	0x00000001
        /*0070*/ 	.word	0x00000001
.L_21:


//--------------------- .nv.callgraph             --------------------------
	.section	.nv.callgraph,"",@"SHT_CUDA_CALLGRAPH"
	.align	4
	.sectionentsize	8
	.align		4
        /*0000*/ 	.word	0x00000000
	.align		4
        /*0004*/ 	.word	0xffffffff
	.align		4
        /*0008*/ 	.word	0x00000000
	.align		4
        /*000c*/ 	.word	0xfffffffe
	.align		4
        /*0010*/ 	.word	0x00000000
	.align		4
        /*0014*/ 	.word	0xfffffffd
	.align		4
        /*0018*/ 	.word	0x00000000
	.align		4
        /*001c*/ 	.word	0xfffffffc


//--------------------- .nv.rel.action            --------------------------
	.section	.nv.rel.action,"",@"SHT_CUDA_RELOCINFO"
	.align	8
	.sectionentsize	8
        /*0000*/ 	.byte	0x73, 0x00, 0x00, 0x00, 0x00, 0x00, 0x00, 0x00, 0x00, 0x00, 0x00, 0x11, 0x25, 0x00, 0x05, 0x36


//--------------------- .nv.constant0.triton_poi_fused_sub_7 --------------------------
	.section	.nv.constant0.triton_poi_fused_sub_7,"a",@progbits
	.sectionflags	@""
	.align	4
.nv.constant0.triton_poi_fused_sub_7:
	.zero		384


//--------------------- .text.triton_poi_fused_sub_7 --------------------------
	.section	.text.triton_poi_fused_sub_7,"ax",@progbits
	.sectioninfo	@"SHI_REGISTERS=10"
	.align	128
        .global         triton_poi_fused_sub_7
        .type           triton_poi_fused_sub_7,@function
        .size           triton_poi_fused_sub_7,(.L_x_1 - triton_poi_fused_sub_7)
        .other          triton_poi_fused_sub_7,@"STO_CUDA_ENTRY STV_DEFAULT"
triton_poi_fused_sub_7:
.text.triton_poi_fused_sub_7:
[----:B------:R-:W-:Y:S02]  /*0000*/  MOV R1, c[0x0][0x28] ;  /* 0x00000a0000017a02 */ /* 0x000fe40000000f00 */
[----:B------:R-:W0:Y:S01]  /*0010*/  S2R R0, SR_TID.X ;  /* 0x0000000000007919 */ /* 0x000e220000002100 */
[----:B------:R-:W-:Y:S01]  /*0020*/  MOV R5, 0x4 ;  /* 0x0000000400057802 */ /* 0x000fe20000000f00 */
[----:B------:R-:W-:Y:S02]  /*0030*/  ULDC.64 UR4, c[0x0][0x118] ;  /* 0x0000460000047ab9 */ /* 0x000fe40000000a00 */
[----:B------:R-:W1:Y:S01]  /*0040*/  S2R R3, SR_CTAID.X ;  /* 0x0000000000037919 */ /* 0x000e620000002500 */
[----:B0-----:R-:W-:-:S04]  /*0050*/  SHF.L.U32 R0, R0, 0x1, RZ ;  /* 0x0000000100007819 */ /* 0x001fc800000006ff */
[----:B------:R-:W-:-:S04]  /*0060*/  LOP3.LUT R0, R0, 0xfe, RZ, 0xc0, !PT ;  /* 0x000000fe00007812 */ /* 0x000fc800078ec0ff */
[----:B-1----:R-:W-:-:S05]  /*0070*/  LEA R0, R3, R0, 0x8 ;  /* 0x0000000003007211 */ /* 0x002fca00078e40ff */
[----:B------:R-:W-:-:S04]  /*0080*/  IMAD.WIDE R2, R0, R5, c[0x0][0x168] ;  /* 0x00005a0000027625 */ /* 0x000fc800078e0205 */
[----:B------:R-:W-:Y:S02]  /*0090*/  IMAD.WIDE R4, R0, R5, c[0x0][0x160] ;  /* 0x0000580000047625 */ /* 0x000fe400078e0205 */
[----:B------:R-:W2:Y:S04]  /*00a0*/  LDG.E.64 R2, [R2.64] ;  /* 0x0000000402027981 */ /* 0x000ea8000c1e1b00 */
[----:B------:R-:W2:Y:S02]  /*00b0*/  LDG.E.64 R6, [R4.64] ;  /* 0x0000000404067981 */ /* 0x000ea4000c1e1b00 */
[----:B--2---:R-:W-:Y:S01]  /*00c0*/  FADD R6, R2, -R6 ;  /* 0x8000000602067221 */ /* 0x004fe20000000000 */
[----:B------:R-:W-:-:S05]  /*00d0*/  FADD R7, R3, -R7 ;  /* 0x8000000703077221 */ /* 0x000fca0000000000 */
[----:B------:R-:W-:Y:S01]  /*00e0*/  STG.E.64 [R4.64], R6 ;  /* 0x0000000604007986 */ /* 0x000fe2000c101b04 */
[----:B------:R-:W-:Y:S05]  /*00f0*/  EXIT ;  /* 0x000000000000794d */ /* 0x000fea0003800000 */
.L_x_0:
[----:B------:R-:W-:-:S00]  /*0100*/  BRA `(.L_x_0) ;  /* 0xfffffff000007947 */ /* 0x000fc0000383ffff */
[----:B------:R-:W-:-:S00]  /*0110*/  NOP ;  /* 0x0000000000007918 */ /* 0x000fc00000000000 */
        /* <DEDUP_REMOVED lines=14> */
.L_x_1:
